//
// Generated by NVIDIA NVVM Compiler
//
// Compiler Build ID: CL-36424714
// Cuda compilation tools, release 13.0, V13.0.88
// Based on NVVM 20.0.0
//

.version 9.0
.target sm_100
.address_size 64

	// .globl	_Z16matMulCacheTiledPiS_S_i
// _ZZ16matMulCacheTiledPiS_S_iE1A has been demoted
// _ZZ16matMulCacheTiledPiS_S_iE1B has been demoted

.visible .entry _Z16matMulCacheTiledPiS_S_i(
	.param .u64 .ptr .align 1 _Z16matMulCacheTiledPiS_S_i_param_0,
	.param .u64 .ptr .align 1 _Z16matMulCacheTiledPiS_S_i_param_1,
	.param .u64 .ptr .align 1 _Z16matMulCacheTiledPiS_S_i_param_2,
	.param .u32 _Z16matMulCacheTiledPiS_S_i_param_3
)
{
	.reg .pred 	%p<11>;
	.reg .b32 	%r<166>;
	.reg .b64 	%rd<13>;
	// demoted variable
	.shared .align 4 .b8 _ZZ16matMulCacheTiledPiS_S_iE1A[1024];
	// demoted variable
	.shared .align 4 .b8 _ZZ16matMulCacheTiledPiS_S_iE1B[1024];
	ld.param.u64 	%rd4, [_Z16matMulCacheTiledPiS_S_i_param_0];
	ld.param.u64 	%rd5, [_Z16matMulCacheTiledPiS_S_i_param_1];
	ld.param.u64 	%rd6, [_Z16matMulCacheTiledPiS_S_i_param_2];
	ld.param.u32 	%r43, [_Z16matMulCacheTiledPiS_S_i_param_3];
	mov.u32 	%r1, %tid.y;
	mov.u32 	%r2, %ntid.x;
	mov.u32 	%r3, %tid.x;
	add.s32 	%r44, %r2, %r43;
	add.s32 	%r45, %r44, -1;
	div.s32 	%r4, %r45, %r2;
	setp.lt.s32 	%p1, %r4, 1;
	@%p1 bra 	$L__BB0_14;
	mov.u32 	%r47, %ctaid.x;
	mul.lo.s32 	%r48, %r47, %r2;
	cvta.to.global.u64 	%rd7, %rd6;
	mul.lo.s32 	%r5, %r1, %r2;
	add.s32 	%r49, %r5, %r3;
	mov.u32 	%r50, %ntid.y;
	mov.u32 	%r51, %ctaid.y;
	mad.lo.s32 	%r52, %r51, %r50, %r1;
	mad.lo.s32 	%r6, %r43, %r52, %r3;
	shl.b32 	%r53, %r49, 2;
	mov.u32 	%r54, _ZZ16matMulCacheTiledPiS_S_iE1A;
	add.s32 	%r7, %r54, %r53;
	mov.u32 	%r55, _ZZ16matMulCacheTiledPiS_S_iE1B;
	add.s32 	%r8, %r55, %r53;
	add.s32 	%r56, %r6, %r48;
	mul.wide.s32 	%rd8, %r56, 4;
	add.s64 	%rd1, %rd7, %rd8;
	and.b32  	%r9, %r2, 7;
	and.b32  	%r10, %r2, 2040;
	and.b32  	%r57, %r2, -8;
	neg.s32 	%r11, %r57;
	shl.b32 	%r58, %r3, 2;
	add.s32 	%r12, %r55, %r58;
	shl.b32 	%r13, %r2, 5;
	shl.b32 	%r59, %r5, 2;
	add.s32 	%r60, %r59, %r54;
	add.s32 	%r14, %r60, 16;
	shl.b32 	%r15, %r2, 2;
	add.s32 	%r16, %r48, %r3;
	cvta.to.global.u64 	%rd2, %rd4;
	cvta.to.global.u64 	%rd3, %rd5;
	mov.b32 	%r150, 0;
	mov.u32 	%r165, %r150;
$L__BB0_2:
	setp.lt.u32 	%p2, %r2, 8;
	mul.lo.s32 	%r63, %r150, %r2;
	add.s32 	%r64, %r6, %r63;
	mul.wide.s32 	%rd9, %r64, 4;
	add.s64 	%rd10, %rd2, %rd9;
	ld.global.u32 	%r65, [%rd10];
	st.shared.u32 	[%r7], %r65;
	add.s32 	%r66, %r63, %r1;
	mad.lo.s32 	%r67, %r66, %r43, %r16;
	mul.wide.s32 	%rd11, %r67, 4;
	add.s64 	%rd12, %rd3, %rd11;
	ld.global.u32 	%r68, [%rd12];
	st.shared.u32 	[%r8], %r68;
	bar.sync 	0;
	mov.b32 	%r160, 0;
	@%p2 bra 	$L__BB0_5;
	mov.u32 	%r152, %r14;
	mov.u32 	%r153, %r12;
	mov.u32 	%r154, %r11;
$L__BB0_4:
	.pragma "nounroll";
	ld.shared.u32 	%r69, [%r152+-16];
	ld.shared.u32 	%r70, [%r153];
	mad.lo.s32 	%r71, %r70, %r69, %r165;
	ld.shared.u32 	%r72, [%r152+-12];
	add.s32 	%r73, %r153, %r15;
	ld.shared.u32 	%r74, [%r73];
	mad.lo.s32 	%r75, %r74, %r72, %r71;
	ld.shared.u32 	%r76, [%r152+-8];
	add.s32 	%r77, %r73, %r15;
	ld.shared.u32 	%r78, [%r77];
	mad.lo.s32 	%r79, %r78, %r76, %r75;
	ld.shared.u32 	%r80, [%r152+-4];
	add.s32 	%r81, %r77, %r15;
	ld.shared.u32 	%r82, [%r81];
	mad.lo.s32 	%r83, %r82, %r80, %r79;
	ld.shared.u32 	%r84, [%r152];
	add.s32 	%r85, %r81, %r15;
	ld.shared.u32 	%r86, [%r85];
	mad.lo.s32 	%r87, %r86, %r84, %r83;
	ld.shared.u32 	%r88, [%r152+4];
	add.s32 	%r89, %r85, %r15;
	ld.shared.u32 	%r90, [%r89];
	mad.lo.s32 	%r91, %r90, %r88, %r87;
	ld.shared.u32 	%r92, [%r152+8];
	add.s32 	%r93, %r89, %r15;
	ld.shared.u32 	%r94, [%r93];
	mad.lo.s32 	%r95, %r94, %r92, %r91;
	ld.shared.u32 	%r96, [%r152+12];
	add.s32 	%r97, %r93, %r15;
	ld.shared.u32 	%r98, [%r97];
	mad.lo.s32 	%r165, %r98, %r96, %r95;
	add.s32 	%r154, %r154, 8;
	add.s32 	%r153, %r153, %r13;
	add.s32 	%r152, %r152, 32;
	setp.ne.s32 	%p3, %r154, 0;
	mov.u32 	%r160, %r10;
	@%p3 bra 	$L__BB0_4;
$L__BB0_5:
	setp.eq.s32 	%p4, %r9, 0;
	@%p4 bra 	$L__BB0_13;
	add.s32 	%r100, %r9, -1;
	setp.lt.u32 	%p5, %r100, 3;
	@%p5 bra 	$L__BB0_8;
	add.s32 	%r101, %r160, %r5;
	shl.b32 	%r102, %r101, 2;
	mov.u32 	%r103, _ZZ16matMulCacheTiledPiS_S_iE1A;
	add.s32 	%r104, %r103, %r102;
	ld.shared.u32 	%r105, [%r104];
	mad.lo.s32 	%r106, %r160, %r2, %r3;
	shl.b32 	%r107, %r106, 2;
	mov.u32 	%r108, _ZZ16matMulCacheTiledPiS_S_iE1B;
	add.s32 	%r109, %r108, %r107;
	ld.shared.u32 	%r110, [%r109];
	mad.lo.s32 	%r111, %r110, %r105, %r165;
	ld.shared.u32 	%r112, [%r104+4];
	add.s32 	%r113, %r109, %r15;
	ld.shared.u32 	%r114, [%r113];
	mad.lo.s32 	%r115, %r114, %r112, %r111;
	ld.shared.u32 	%r116, [%r104+8];
	add.s32 	%r117, %r113, %r15;
	ld.shared.u32 	%r118, [%r117];
	mad.lo.s32 	%r119, %r118, %r116, %r115;
	ld.shared.u32 	%r120, [%r104+12];
	add.s32 	%r121, %r117, %r15;
	ld.shared.u32 	%r122, [%r121];
	mad.lo.s32 	%r165, %r122, %r120, %r119;
	add.s32 	%r160, %r160, 4;
$L__BB0_8:
	and.b32  	%r124, %r2, 3;
	setp.eq.s32 	%p6, %r124, 0;
	@%p6 bra 	$L__BB0_13;
	setp.eq.s32 	%p7, %r124, 1;
	@%p7 bra 	$L__BB0_11;
	add.s32 	%r125, %r160, %r5;
	shl.b32 	%r126, %r125, 2;
	mov.u32 	%r127, _ZZ16matMulCacheTiledPiS_S_iE1A;
	add.s32 	%r128, %r127, %r126;
	ld.shared.u32 	%r129, [%r128];
	mad.lo.s32 	%r130, %r160, %r2, %r3;
	shl.b32 	%r131, %r130, 2;
	mov.u32 	%r132, _ZZ16matMulCacheTiledPiS_S_iE1B;
	add.s32 	%r133, %r132, %r131;
	ld.shared.u32 	%r134, [%r133];
	mad.lo.s32 	%r135, %r134, %r129, %r165;
	ld.shared.u32 	%r136, [%r128+4];
	add.s32 	%r137, %r133, %r15;
	ld.shared.u32 	%r138, [%r137];
	mad.lo.s32 	%r165, %r138, %r136, %r135;
	add.s32 	%r160, %r160, 2;
$L__BB0_11:
	and.b32  	%r139, %r2, 1;
	setp.eq.b32 	%p8, %r139, 1;
	not.pred 	%p9, %p8;
	@%p9 bra 	$L__BB0_13;
	add.s32 	%r140, %r160, %r5;
	shl.b32 	%r141, %r140, 2;
	mov.u32 	%r142, _ZZ16matMulCacheTiledPiS_S_iE1A;
	add.s32 	%r143, %r142, %r141;
	ld.shared.u32 	%r144, [%r143];
	mad.lo.s32 	%r145, %r160, %r2, %r3;
	shl.b32 	%r146, %r145, 2;
	mov.u32 	%r147, _ZZ16matMulCacheTiledPiS_S_iE1B;
	add.s32 	%r148, %r147, %r146;
	ld.shared.u32 	%r149, [%r148];
	mad.lo.s32 	%r165, %r149, %r144, %r165;
$L__BB0_13:
	bar.sync 	0;
	st.global.u32 	[%rd1], %r165;
	add.s32 	%r150, %r150, 1;
	setp.ne.s32 	%p10, %r150, %r4;
	@%p10 bra 	$L__BB0_2;
$L__BB0_14:
	ret;

}


// ===== COMPILED SASS (sm_100) =====

	.target	sm_100

	.elftype	@"ET_EXEC"


//--------------------- .note.nv.tkinfo           --------------------------
	.section	.note.nv.tkinfo,"",@"SHT_NOTE"
	.sectionflags	@"SHF_NOTE_NV_TKINFO"
	.tkinfo
        /*0018*/ 	.word	0x00000002
        /*0030*/ 	.string	""
        /*0030*/ 	.string	"ptxas"
        /*0030*/ 	.string	"Cuda compilation tools, release 13.0, V13.0.88"
        /*0030*/ 	.string	"Build cuda_13.0.r13.0/compiler.36424714_0"
        /*0030*/ 	.string	"-arch sm_100 -m 64 "



//--------------------- .note.nv.cuinfo           --------------------------
	.section	.note.nv.cuinfo,"",@"SHT_NOTE"
	.sectionflags	@"SHF_NOTE_NV_CUINFO"
        /*0018*/ 	.short	0x0002
        /*001a*/ 	.short	0x0064
        /*001c*/ 	.short	0x0082
	.zero		2


//--------------------- .nv.info                  --------------------------
	.section	.nv.info,"",@"SHT_CUDA_INFO"
	.align	4


	//----- nvinfo : EIATTR_REGCOUNT
	.align		4
        /*0000*/ 	.byte	0x04, 0x2f
        /*0002*/ 	.short	(.L_1 - .L_0)
	.align		4
.L_0:
        /*0004*/ 	.word	index@(_Z16matMulCacheTiledPiS_S_i)
        /*0008*/ 	.word	0x00000020


	//----- nvinfo : EIATTR_FRAME_SIZE
	.align		4
.L_1:
        /*000c*/ 	.byte	0x04, 0x11
        /*000e*/ 	.short	(.L_3 - .L_2)
	.align		4
.L_2:
        /*0010*/ 	.word	index@(_Z16matMulCacheTiledPiS_S_i)
        /*0014*/ 	.word	0x00000000


	//----- nvinfo : EIATTR_MIN_STACK_SIZE
	.align		4
.L_3:
        /*0018*/ 	.byte	0x04, 0x12
        /*001a*/ 	.short	(.L_5 - .L_4)
	.align		4
.L_4:
        /*001c*/ 	.word	index@(_Z16matMulCacheTiledPiS_S_i)
        /*0020*/ 	.word	0x00000000
.L_5:


//--------------------- .nv.compat                --------------------------
	.section	.nv.compat,"",@"SHT_CUDA_COMPAT_INFO"
	.align	4
        /*0000*/ 	.byte	0x02, 0x09, 0x00, 0x00, 0x02, 0x02, 0x01, 0x00, 0x02, 0x05, 0x05, 0x00, 0x03, 0x07, 0x01, 0x01
        /*0010*/ 	.byte	0x02, 0x03, 0x00, 0x00, 0x02, 0x06, 0x01, 0x00, 0x04, 0x0b, 0x08, 0x00, 0x09, 0x00, 0x00, 0x00
        /*0020*/ 	.byte	0x00, 0x00, 0x00, 0x00


//--------------------- .nv.info._Z16matMulCacheTiledPiS_S_i --------------------------
	.section	.nv.info._Z16matMulCacheTiledPiS_S_i,"",@"SHT_CUDA_INFO"
	.sectionflags	@""
	.align	4


	//----- nvinfo : EIATTR_CUDA_API_VERSION
	.align		4
        /*0000*/ 	.byte	0x04, 0x37
        /*0002*/ 	.short	(.L_7 - .L_6)
.L_6:
        /*0004*/ 	.word	0x00000082


	//----- nvinfo : EIATTR_KPARAM_INFO
	.align		4
.L_7:
        /*0008*/ 	.byte	0x04, 0x17
        /*000a*/ 	.short	(.L_9 - .L_8)
.L_8:
        /*000c*/ 	.word	0x00000000
        /*0010*/ 	.short	0x0003
        /*0012*/ 	.short	0x0018
        /*0014*/ 	.byte	0x00, 0xf0, 0x11, 0x00


	//----- nvinfo : EIATTR_KPARAM_INFO
	.align		4
.L_9:
        /*0018*/ 	.byte	0x04, 0x17
        /*001a*/ 	.short	(.L_11 - .L_10)
.L_10:
        /*001c*/ 	.word	0x00000000
        /*0020*/ 	.short	0x0002
        /*0022*/ 	.short	0x0010
        /*0024*/ 	.byte	0x00, 0xf5, 0x21, 0x00


	//----- nvinfo : EIATTR_KPARAM_INFO
	.align		4
.L_11:
        /*0028*/ 	.byte	0x04, 0x17
        /*002a*/ 	.short	(.L_13 - .L_12)
.L_12:
        /*002c*/ 	.word	0x00000000
        /*0030*/ 	.short	0x0001
        /*0032*/ 	.short	0x0008
        /*0034*/ 	.byte	0x00, 0xf5, 0x21, 0x00


	//----- nvinfo : EIATTR_KPARAM_INFO
	.align		4
.L_13:
        /*0038*/ 	.byte	0x04, 0x17
        /*003a*/ 	.short	(.L_15 - .L_14)
.L_14:
        /*003c*/ 	.word	0x00000000
        /*0040*/ 	.short	0x0000
        /*0042*/ 	.short	0x0000
        /*0044*/ 	.byte	0x00, 0xf5, 0x21, 0x00


	//----- nvinfo : EIATTR_SPARSE_MMA_MASK
	.align		4
.L_15:
        /*0048*/ 	.byte	0x03, 0x50
        /*004a*/ 	.short	0x0000


	//----- nvinfo : EIATTR_MAXREG_COUNT
	.align		4
        /*004c*/ 	.byte	0x03, 0x1b
        /*004e*/ 	.short	0x00ff


	//----- nvinfo : EIATTR_NUM_BARRIERS
	.align		4
        /*0050*/ 	.byte	0x02, 0x4c
        /*0052*/ 	.byte	0x01
	.zero		1


	//----- nvinfo : EIATTR_MERCURY_ISA_VERSION
	.align		4
        /*0054*/ 	.byte	0x03, 0x5f
        /*0056*/ 	.short	0x0101


	//----- nvinfo : EIATTR_VRC_CTA_INIT_COUNT
	.align		4
        /*0058*/ 	.byte	0x02, 0x4a
	.zero		1
	.zero		1


	//----- nvinfo : EIATTR_EXIT_INSTR_OFFSETS
	.align		4
        /*005c*/ 	.byte	0x04, 0x1c
        /*005e*/ 	.short	(.L_17 - .L_16)


	//   ....[0]....
.L_16:
        /*0060*/ 	.word	0x000001e0


	//   ....[1]....
        /*0064*/ 	.word	0x00000bc0


	//----- nvinfo : EIATTR_CBANK_PARAM_SIZE
	.align		4
.L_17:
        /*0068*/ 	.byte	0x03, 0x19
        /*006a*/ 	.short	0x001c


	//----- nvinfo : EIATTR_PARAM_CBANK
	.align		4
        /*006c*/ 	.byte	0x04, 0x0a
        /*006e*/ 	.short	(.L_19 - .L_18)
	.align		4
.L_18:
        /*0070*/ 	.word	index@(.nv.constant0._Z16matMulCacheTiledPiS_S_i)
        /*0074*/ 	.short	0x0380
        /*0076*/ 	.short	0x001c


	//----- nvinfo : EIATTR_SW_WAR
	.align		4
.L_19:
        /*0078*/ 	.byte	0x04, 0x36
        /*007a*/ 	.short	(.L_21 - .L_20)
.L_20:
        /*007c*/ 	.word	0x00000008
.L_21:


//--------------------- .nv.callgraph             --------------------------
	.section	.nv.callgraph,"",@"SHT_CUDA_CALLGRAPH"
	.align	4
	.sectionentsize	8
	.align		4
        /*0000*/ 	.word	0x00000000
	.align		4
        /*0004*/ 	.word	0xffffffff
	.align		4
        /*0008*/ 	.word	0x00000000
	.align		4
        /*000c*/ 	.word	0xfffffffe
	.align		4
        /*0010*/ 	.word	0x00000000
	.align		4
        /*0014*/ 	.word	0xfffffffd
	.align		4
        /*0018*/ 	.word	0x00000000
	.align		4
        /*001c*/ 	.word	0xfffffffc


//--------------------- .text._Z16matMulCacheTiledPiS_S_i --------------------------
	.section	.text._Z16matMulCacheTiledPiS_S_i,"ax",@progbits
	.align	128
        .global         _Z16matMulCacheTiledPiS_S_i
        .type           _Z16matMulCacheTiledPiS_S_i,@function
        .size           _Z16matMulCacheTiledPiS_S_i,(.L_x_7 - _Z16matMulCacheTiledPiS_S_i)
        .other          _Z16matMulCacheTiledPiS_S_i,@"STO_CUDA_ENTRY STV_DEFAULT"
_Z16matMulCacheTiledPiS_S_i:
.text._Z16matMulCacheTiledPiS_S_i:
[----:B------:R-:W-:Y:S08]  /*0000*/  LDC R1, c[0x0][0x37c] ;  /* 0x0000df00ff017b82 */ /* 0x000ff00000000800 */
[----:B------:R-:W0:Y:S08]  /*0010*/  LDC R0, c[0x0][0x360] ;  /* 0x0000d800ff007b82 */ /* 0x000e300000000800 */
[----:B------:R-:W1:Y:S01]  /*0020*/  LDC R13, c[0x0][0x398] ;  /* 0x0000e600ff0d7b82 */ /* 0x000e620000000800 */
[----:B0-----:R-:W-:-:S02]  /*0030*/  IABS R7, R0 ;  /* 0x0000000000077213 */ /* 0x001fc40000000000 */
[----:B------:R-:W-:Y:S02]  /*0040*/  IABS R8, R0 ;  /* 0x0000000000087213 */ /* 0x000fe40000000000 */
[----:B------:R-:W0:Y:S02]  /*0050*/  I2F.RP R4, R7 ;  /* 0x0000000700047306 */ /* 0x000e240000209400 */
[----:B------:R-:W-:Y:S02]  /*0060*/  IADD3 R8, PT, PT, RZ, -R8, RZ ;  /* 0x80000008ff087210 */ /* 0x000fe40007ffe0ff */
[----:B-1----:R-:W-:-:S04]  /*0070*/  IADD3 R5, PT, PT, R0, -0x1, R13 ;  /* 0xffffffff00057810 */ /* 0x002fc80007ffe00d */
[----:B0-----:R-:W0:Y:S02]  /*0080*/  MUFU.RCP R4, R4 ;  /* 0x0000000400047308 */ /* 0x001e240000001000 */
[----:B0-----:R-:W-:Y:S01]  /*0090*/  VIADD R2, R4, 0xffffffe ;  /* 0x0ffffffe04027836 */ /* 0x001fe20000000000 */
[----:B------:R-:W-:Y:S02]  /*00a0*/  IABS R4, R5 ;  /* 0x0000000500047213 */ /* 0x000fe40000000000 */
[----:B------:R-:W-:-:S03]  /*00b0*/  LOP3.LUT R5, R5, R0, RZ, 0x3c, !PT ;  /* 0x0000000005057212 */ /* 0x000fc600078e3cff */
[----:B------:R0:W1:Y:S01]  /*00c0*/  F2I.FTZ.U32.TRUNC.NTZ R3, R2 ;  /* 0x0000000200037305 */ /* 0x000062000021f000 */
[----:B------:R-:W-:Y:S01]  /*00d0*/  ISETP.GE.AND P1, PT, R5, RZ, PT ;  /* 0x000000ff0500720c */ /* 0x000fe20003f26270 */
[----:B0-----:R-:W-:Y:S02]  /*00e0*/  IMAD.MOV.U32 R2, RZ, RZ, RZ ;  /* 0x000000ffff027224 */ /* 0x001fe400078e00ff */
[----:B-1----:R-:W-:-:S04]  /*00f0*/  IMAD.MOV R6, RZ, RZ, -R3 ;  /* 0x000000ffff067224 */ /* 0x002fc800078e0a03 */
[----:B------:R-:W-:-:S04]  /*0100*/  IMAD R9, R6, R7, RZ ;  /* 0x0000000706097224 */ /* 0x000fc800078e02ff */
[----:B------:R-:W-:Y:S01]  /*0110*/  IMAD.HI.U32 R3, R3, R9, R2 ;  /* 0x0000000903037227 */ /* 0x000fe200078e0002 */
[----:B------:R-:W-:-:S05]  /*0120*/  MOV R9, R8 ;  /* 0x0000000800097202 */ /* 0x000fca0000000f00 */
[----:B------:R-:W-:-:S04]  /*0130*/  IMAD.HI.U32 R8, R3, R4, RZ ;  /* 0x0000000403087227 */ /* 0x000fc800078e00ff */
[----:B------:R-:W-:-:S05]  /*0140*/  IMAD R2, R8, R9, R4 ;  /* 0x0000000908027224 */ /* 0x000fca00078e0204 */
[----:B------:R-:W-:-:S13]  /*0150*/  ISETP.GT.U32.AND P2, PT, R7, R2, PT ;  /* 0x000000020700720c */ /* 0x000fda0003f44070 */
[----:B------:R-:W-:Y:S01]  /*0160*/  @!P2 IMAD.IADD R2, R2, 0x1, -R7 ;  /* 0x000000010202a824 */ /* 0x000fe200078e0a07 */
[----:B------:R-:W-:Y:S02]  /*0170*/  @!P2 IADD3 R8, PT, PT, R8, 0x1, RZ ;  /* 0x000000010808a810 */ /* 0x000fe40007ffe0ff */
[----:B------:R-:W-:Y:S02]  /*0180*/  ISETP.NE.AND P2, PT, R0, RZ, PT ;  /* 0x000000ff0000720c */ /* 0x000fe40003f45270 */
[----:B------:R-:W-:-:S13]  /*0190*/  ISETP.GE.U32.AND P0, PT, R2, R7, PT ;  /* 0x000000070200720c */ /* 0x000fda0003f06070 */
[----:B------:R-:W-:-:S05]  /*01a0*/  @P0 VIADD R8, R8, 0x1 ;  /* 0x0000000108080836 */ /* 0x000fca0000000000 */
[----:B------:R-:W-:Y:S02]  /*01b0*/  @!P1 IADD3 R8, PT, PT, -R8, RZ, RZ ;  /* 0x000000ff08089210 */ /* 0x000fe40007ffe1ff */
[----:B------:R-:W-:-:S04]  /*01c0*/  @!P2 LOP3.LUT R8, RZ, R0, RZ, 0x33, !PT ;  /* 0x00000000ff08a212 */ /* 0x000fc800078e33ff */
[----:B------:R-:W-:-:S13]  /*01d0*/  ISETP.GE.AND P0, PT, R8, 0x1, PT ;  /* 0x000000010800780c */ /* 0x000fda0003f06270 */
[----:B------:R-:W-:Y:S05]  /*01e0*/  @!P0 EXIT ;  /* 0x000000000000894d */ /* 0x000fea0003800000 */
[----:B------:R-:W0:Y:S01]  /*01f0*/  S2R R9, SR_TID.Y ;  /* 0x0000000000097919 */ /* 0x000e220000002200 */
[----:B------:R-:W1:Y:S01]  /*0200*/  S2UR UR6, SR_CgaCtaId ;  /* 0x00000000000679c3 */ /* 0x000e620000008800 */
[----:B------:R-:W2:Y:S01]  /*0210*/  LDCU UR4, c[0x0][0x364] ;  /* 0x00006c80ff0477ac */ /* 0x000ea20008000800 */
[C---:B------:R-:W-:Y:S01]  /*0220*/  LOP3.LUT R14, R0.reuse, 0xfffffff8, RZ, 0xc0, !PT ;  /* 0xfffffff8000e7812 */ /* 0x040fe200078ec0ff */
[----:B------:R-:W2:Y:S01]  /*0230*/  S2R R4, SR_CTAID.Y ;  /* 0x0000000000047919 */ /* 0x000ea20000002600 */
[C---:B------:R-:W-:Y:S01]  /*0240*/  LOP3.LUT R20, R0.reuse, 0x7, RZ, 0xc0, !PT ;  /* 0x0000000700147812 */ /* 0x040fe200078ec0ff */
[----:B------:R-:W-:Y:S01]  /*0250*/  IMAD.MOV.U32 R21, RZ, RZ, RZ ;  /* 0x000000ffff157224 */ /* 0x000fe200078e00ff */
[C---:B------:R-:W-:Y:S01]  /*0260*/  LOP3.LUT R12, R0.reuse, 0x7f8, RZ, 0xc0, !PT ;  /* 0x000007f8000c7812 */ /* 0x040fe200078ec0ff */
[----:B------:R-:W3:Y:S01]  /*0270*/  S2R R11, SR_TID.X ;  /* 0x00000000000b7919 */ /* 0x000ee20000002100 */
[----:B------:R-:W4:Y:S01]  /*0280*/  S2UR UR7, SR_CTAID.X ;  /* 0x00000000000779c3 */ /* 0x000f220000002500 */
[----:B------:R-:W-:Y:S01]  /*0290*/  IMAD.MOV R14, RZ, RZ, -R14 ;  /* 0x000000ffff0e7224 */ /* 0x000fe200078e0a0e */
[----:B------:R-:W0:Y:S06]  /*02a0*/  LDCU.64 UR8, c[0x0][0x358] ;  /* 0x00006b00ff0877ac */ /* 0x000e2c0008000a00 */
[----:B------:R-:W5:Y:S01]  /*02b0*/  LDC.64 R2, c[0x0][0x390] ;  /* 0x0000e400ff027b82 */ /* 0x000f620000000a00 */
[----:B0-----:R-:W-:-:S02]  /*02c0*/  IMAD R10, R0, R9, RZ ;  /* 0x00000009000a7224 */ /* 0x001fc400078e02ff */
[----:B--2---:R-:W-:Y:S01]  /*02d0*/  IMAD R4, R4, UR4, R9 ;  /* 0x0000000404047c24 */ /* 0x004fe2000f8e0209 */
[----:B------:R-:W-:Y:S02]  /*02e0*/  UMOV UR4, 0x400 ;  /* 0x0000040000047882 */ /* 0x000fe40000000000 */
[----:B------:R-:W-:Y:S01]  /*02f0*/  UIADD3 UR5, UPT, UPT, UR4, 0x400, URZ ;  /* 0x0000040004057890 */ /* 0x000fe2000fffe0ff */
[----:B---3--:R-:W-:Y:S01]  /*0300*/  IMAD R13, R4, R13, R11 ;  /* 0x0000000d040d7224 */ /* 0x008fe200078e020b */
[----:B-1----:R-:W-:Y:S01]  /*0310*/  ULEA UR4, UR6, UR4, 0x18 ;  /* 0x0000000406047291 */ /* 0x002fe2000f8ec0ff */
[----:B------:R-:W-:Y:S01]  /*0320*/  IADD3 R17, PT, PT, R10, R11, RZ ;  /* 0x0000000b0a117210 */ /* 0x000fe20007ffe0ff */
[----:B------:R-:W-:Y:S01]  /*0330*/  ULEA UR5, UR6, UR5, 0x18 ;  /* 0x0000000506057291 */ /* 0x000fe2000f8ec0ff */
[C---:B----4-:R-:W-:Y:S02]  /*0340*/  IMAD R5, R0.reuse, UR7, R13 ;  /* 0x0000000700057c24 */ /* 0x050fe4000f8e020d */
[----:B------:R-:W-:Y:S01]  /*0350*/  IMAD R15, R0, UR7, R11 ;  /* 0x00000007000f7c24 */ /* 0x000fe2000f8e020b */
[----:B------:R-:W-:Y:S01]  /*0360*/  LEA R18, R10, UR4, 0x2 ;  /* 0x000000040a127c11 */ /* 0x000fe2000f8e10ff */
[----:B-----5:R-:W-:Y:S01]  /*0370*/  IMAD.WIDE R2, R5, 0x4, R2 ;  /* 0x0000000405027825 */ /* 0x020fe200078e0202 */
[C---:B------:R-:W-:Y:S01]  /*0380*/  LEA R16, R17.reuse, UR4, 0x2 ;  /* 0x0000000411107c11 */ /* 0x040fe2000f8e10ff */
[----:B------:R-:W-:Y:S01]  /*0390*/  UMOV UR4, URZ ;  /* 0x000000ff00047c82 */ /* 0x000fe20008000000 */
[----:B------:R-:W-:-:S02]  /*03a0*/  LEA R17, R17, UR5, 0x2 ;  /* 0x0000000511117c11 */ /* 0x000fc4000f8e10ff */
[----:B------:R-:W-:Y:S02]  /*03b0*/  IADD3 R18, PT, PT, R18, 0x10, RZ ;  /* 0x0000001012127810 */ /* 0x000fe40007ffe0ff */
[----:B------:R-:W-:-:S07]  /*03c0*/  LEA R19, R11, UR5, 0x2 ;  /* 0x000000050b137c11 */ /* 0x000fce000f8e10ff */
.L_x_5:
[----:B0-----:R-:W0:Y:S01]  /*03d0*/  LDC.64 R6, c[0x0][0x380] ;  /* 0x0000e000ff067b82 */ /* 0x001e220000000a00 */
[----:B-1----:R-:W1:Y:S01]  /*03e0*/  LDCU UR5, c[0x0][0x398] ;  /* 0x00007300ff0577ac */ /* 0x002e620008000800 */
[C---:B------:R-:W-:Y:S02]  /*03f0*/  IMAD R22, R0.reuse, UR4, R9 ;  /* 0x0000000400167c24 */ /* 0x040fe4000f8e0209 */
[----:B------:R-:W-:-:S04]  /*0400*/  IMAD R23, R0, UR4, R13 ;  /* 0x0000000400177c24 */ /* 0x000fc8000f8e020d */
[----:B------:R-:W2:Y:S01]  /*0410*/  LDC.64 R4, c[0x0][0x388] ;  /* 0x0000e200ff047b82 */ /* 0x000ea20000000a00 */
[----:B-1----:R-:W-:Y:S02]  /*0420*/  IMAD R25, R22, UR5, R15 ;  /* 0x0000000516197c24 */ /* 0x002fe4000f8e020f */
[----:B0-----:R-:W-:-:S06]  /*0430*/  IMAD.WIDE R6, R23, 0x4, R6 ;  /* 0x0000000417067825 */ /* 0x001fcc00078e0206 */
[----:B------:R-:W3:Y:S01]  /*0440*/  LDG.E R7, desc[UR8][R6.64] ;  /* 0x0000000806077981 */ /* 0x000ee2000c1e1900 */
[----:B--2---:R-:W-:-:S06]  /*0450*/  IMAD.WIDE R4, R25, 0x4, R4 ;  /* 0x0000000419047825 */ /* 0x004fcc00078e0204 */
[----:B------:R-:W2:Y:S01]  /*0460*/  LDG.E R4, desc[UR8][R4.64] ;  /* 0x0000000804047981 */ /* 0x000ea2000c1e1900 */
[----:B------:R-:W-:Y:S01]  /*0470*/  ISETP.GE.U32.AND P1, PT, R0, 0x8, PT ;  /* 0x000000080000780c */ /* 0x000fe20003f26070 */
[----:B------:R-:W-:Y:S01]  /*0480*/  UIADD3 UR4, UPT, UPT, UR4, 0x1, URZ ;  /* 0x0000000104047890 */ /* 0x000fe2000fffe0ff */
[----:B------:R-:W-:-:S05]  /*0490*/  IMAD.MOV.U32 R23, RZ, RZ, RZ ;  /* 0x000000ffff177224 */ /* 0x000fca00078e00ff */
[----:B------:R-:W-:Y:S01]  /*04a0*/  ISETP.NE.AND P0, PT, R8, UR4, PT ;  /* 0x0000000408007c0c */ /* 0x000fe2000bf05270 */
[----:B---3--:R0:W-:Y:S04]  /*04b0*/  STS [R16], R7 ;  /* 0x0000000710007388 */ /* 0x0081e80000000800 */
[----:B--2---:R0:W-:Y:S01]  /*04c0*/  STS [R17], R4 ;  /* 0x0000000411007388 */ /* 0x0041e20000000800 */
[----:B------:R-:W-:Y:S06]  /*04d0*/  BAR.SYNC.DEFER_BLOCKING 0x0 ;  /* 0x0000000000007b1d */ /* 0x000fec0000010000 */
[----:B------:R-:W-:Y:S05]  /*04e0*/  @!P1 BRA `(.L_x_0) ;  /* 0x0000000000a09947 */ /* 0x000fea0003800000 */
[----:B0-----:R-:W-:Y:S01]  /*04f0*/  MOV R4, R18 ;  /* 0x0000001200047202 */ /* 0x001fe20000000f00 */
[----:B------:R-:W-:Y:S01]  /*0500*/  IMAD.MOV.U32 R7, RZ, RZ, R19 ;  /* 0x000000ffff077224 */ /* 0x000fe200078e0013 */
[----:B------:R-:W-:-:S07]  /*0510*/  MOV R5, R14 ;  /* 0x0000000e00057202 */ /* 0x000fce0000000f00 */
.L_x_1:
[----:B------:R-:W-:Y:S01]  /*0520*/  LDS R22, [R4+-0x10] ;  /* 0xfffff00004167984 */ /* 0x000fe20000000800 */
[C---:B------:R-:W-:Y:S01]  /*0530*/  IMAD R25, R0.reuse, 0x4, R7 ;  /* 0x0000000400197824 */ /* 0x040fe200078e0207 */
[----:B------:R-:W-:Y:S02]  /*0540*/  IADD3 R5, PT, PT, R5, 0x8, RZ ;  /* 0x0000000805057810 */ /* 0x000fe40007ffe0ff */
[----:B------:R0:W1:Y:S02]  /*0550*/  LDS R24, [R7] ;  /* 0x0000000007187984 */ /* 0x0000640000000800 */
[C---:B------:R-:W-:Y:S02]  /*0560*/  LEA R27, R0.reuse, R25, 0x2 ;  /* 0x00000019001b7211 */ /* 0x040fe400078e10ff */
[----:B------:R-:W-:Y:S01]  /*0570*/  LDS R6, [R4+-0xc] ;  /* 0xfffff40004067984 */ /* 0x000fe20000000800 */
[----:B------:R-:W-:Y:S02]  /*0580*/  ISETP.NE.AND P1, PT, R5, RZ, PT ;  /* 0x000000ff0500720c */ /* 0x000fe40003f25270 */
[C---:B------:R-:W-:Y:S01]  /*0590*/  IMAD R29, R0.reuse, 0x4, R27 ;  /* 0x00000004001d7824 */ /* 0x040fe200078e021b */
[----:B------:R2:W3:Y:S01]  /*05a0*/  LDS R23, [R25] ;  /* 0x0000000019177984 */ /* 0x0004e20000000800 */
[----:B0-----:R-:W-:-:S03]  /*05b0*/  IMAD R7, R0, 0x20, R7 ;  /* 0x0000002000077824 */ /* 0x001fc600078e0207 */
[----:B------:R-:W-:-:S05]  /*05c0*/  LEA R26, R0, R29, 0x2 ;  /* 0x0000001d001a7211 */ /* 0x000fca00078e10ff */
[----:B--2---:R-:W-:-:S05]  /*05d0*/  IMAD R25, R0, 0x4, R26 ;  /* 0x0000000400197824 */ /* 0x004fca00078e021a */
[----:B------:R-:W-:Y:S01]  /*05e0*/  LEA R28, R0, R25, 0x2 ;  /* 0x00000019001c7211 */ /* 0x000fe200078e10ff */
[----:B-1----:R-:W-:Y:S02]  /*05f0*/  IMAD R24, R22, R24, R21 ;  /* 0x0000001816187224 */ /* 0x002fe400078e0215 */
[----:B------:R-:W-:Y:S04]  /*0600*/  LDS R21, [R4+-0x8] ;  /* 0xfffff80004157984 */ /* 0x000fe80000000800 */
[----:B------:R-:W0:Y:S01]  /*0610*/  LDS R22, [R27] ;  /* 0x000000001b167984 */ /* 0x000e220000000800 */
[----:B---3--:R-:W-:-:S03]  /*0620*/  IMAD R24, R6, R23, R24 ;  /* 0x0000001706187224 */ /* 0x008fc600078e0218 */
[----:B------:R-:W-:Y:S04]  /*0630*/  LDS R6, [R4+-0x4] ;  /* 0xfffffc0004067984 */ /* 0x000fe80000000800 */
[----:B------:R-:W1:Y:S04]  /*0640*/  LDS R23, [R29] ;  /* 0x000000001d177984 */ /* 0x000e680000000800 */
[----:B------:R-:W-:Y:S04]  /*0650*/  LDS R27, [R4+0x8] ;  /* 0x00000800041b7984 */ /* 0x000fe80000000800 */
[----:B------:R-:W-:Y:S01]  /*0660*/  LDS R29, [R4+0xc] ;  /* 0x00000c00041d7984 */ /* 0x000fe20000000800 */
[----:B0-----:R-:W-:-:S03]  /*0670*/  IMAD R24, R21, R22, R24 ;  /* 0x0000001615187224 */ /* 0x001fc600078e0218 */
[----:B------:R-:W-:Y:S04]  /*0680*/  LDS R21, [R4] ;  /* 0x0000000004157984 */ /* 0x000fe80000000800 */
[----:B------:R-:W0:Y:S01]  /*0690*/  LDS R22, [R26] ;  /* 0x000000001a167984 */ /* 0x000e220000000800 */
[----:B-1----:R-:W-:-:S03]  /*06a0*/  IMAD R24, R6, R23, R24 ;  /* 0x0000001706187224 */ /* 0x002fc600078e0218 */
[----:B------:R-:W-:Y:S04]  /*06b0*/  LDS R6, [R25] ;  /* 0x0000000019067984 */ /* 0x000fe80000000800 */
[----:B------:R1:W2:Y:S02]  /*06c0*/  LDS R23, [R4+0x4] ;  /* 0x0000040004177984 */ /* 0x0002a40000000800 */
[----:B-1----:R-:W-:Y:S01]  /*06d0*/  IADD3 R4, PT, PT, R4, 0x20, RZ ;  /* 0x0000002004047810 */ /* 0x002fe20007ffe0ff */
[----:B0-----:R-:W-:Y:S02]  /*06e0*/  IMAD R21, R21, R22, R24 ;  /* 0x0000001615157224 */ /* 0x001fe400078e0218 */
[----:B------:R-:W-:Y:S02]  /*06f0*/  IMAD R22, R0, 0x4, R28 ;  /* 0x0000000400167824 */ /* 0x000fe400078e021c */
[----:B------:R-:W0:Y:S04]  /*0700*/  LDS R28, [R28] ;  /* 0x000000001c1c7984 */ /* 0x000e280000000800 */
[----:B------:R-:W1:Y:S01]  /*0710*/  LDS R22, [R22] ;  /* 0x0000000016167984 */ /* 0x000e620000000800 */
[----:B--2---:R-:W-:-:S04]  /*0720*/  IMAD R6, R23, R6, R21 ;  /* 0x0000000617067224 */ /* 0x004fc800078e0215 */
[----:B0-----:R-:W-:-:S04]  /*0730*/  IMAD R6, R27, R28, R6 ;  /* 0x0000001c1b067224 */ /* 0x001fc800078e0206 */
[----:B-1----:R-:W-:Y:S01]  /*0740*/  IMAD R21, R29, R22, R6 ;  /* 0x000000161d157224 */ /* 0x002fe200078e0206 */
[----:B------:R-:W-:Y:S06]  /*0750*/  @P1 BRA `(.L_x_1) ;  /* 0xfffffffc00701947 */ /* 0x000fec000383ffff */
[----:B------:R-:W-:-:S07]  /*0760*/  IMAD.MOV.U32 R23, RZ, RZ, R12 ;  /* 0x000000ffff177224 */ /* 0x000fce00078e000c */
.L_x_0:
[----:B------:R-:W-:-:S13]  /*0770*/  ISETP.NE.AND P1, PT, R20, RZ, PT ;  /* 0x000000ff1400720c */ /* 0x000fda0003f25270 */
[----:B------:R-:W-:Y:S05]  /*0780*/  @!P1 BRA `(.L_x_2) ;  /* 0x0000000400009947 */ /* 0x000fea0003800000 */
[----:B0-----:R-:W-:-:S04]  /*0790*/  IADD3 R4, PT, PT, R20, -0x1, RZ ;  /* 0xffffffff14047810 */ /* 0x001fc80007ffe0ff */
[----:B------:R-:W-:-:S13]  /*07a0*/  ISETP.GE.U32.AND P1, PT, R4, 0x3, PT ;  /* 0x000000030400780c */ /* 0x000fda0003f26070 */
[----:B------:R-:W-:Y:S05]  /*07b0*/  @!P1 BRA `(.L_x_3) ;  /* 0x0000000000649947 */ /* 0x000fea0003800000 */
[----:B------:R-:W0:Y:S01]  /*07c0*/  S2UR UR6, SR_CgaCtaId ;  /* 0x00000000000679c3 */ /* 0x000e220000008800 */
[----:B------:R-:W-:Y:S01]  /*07d0*/  UMOV UR5, 0x400 ;  /* 0x0000040000057882 */ /* 0x000fe20000000000 */
[C---:B------:R-:W-:Y:S01]  /*07e0*/  IMAD R5, R23.reuse, R0, R11 ;  /* 0x0000000017057224 */ /* 0x040fe200078e020b */
[----:B------:R-:W-:Y:S01]  /*07f0*/  UIADD3 UR7, UPT, UPT, UR5, 0x400, URZ ;  /* 0x0000040005077890 */ /* 0x000fe2000fffe0ff */
[----:B------:R-:W-:Y:S02]  /*0800*/  IMAD.IADD R4, R10, 0x1, R23 ;  /* 0x000000010a047824 */ /* 0x000fe400078e0217 */
[----:B------:R-:W-:Y:S01]  /*0810*/  VIADD R23, R23, 0x4 ;  /* 0x0000000417177836 */ /* 0x000fe20000000000 */
[----:B0-----:R-:W-:Y:S02]  /*0820*/  ULEA UR7, UR6, UR7, 0x18 ;  /* 0x0000000706077291 */ /* 0x001fe4000f8ec0ff */
[----:B------:R-:W-:-:S04]  /*0830*/  ULEA UR5, UR6, UR5, 0x18 ;  /* 0x0000000506057291 */ /* 0x000fc8000f8ec0ff */
[----:B------:R-:W-:Y:S02]  /*0840*/  LEA R27, R5, UR7, 0x2 ;  /* 0x00000007051b7c11 */ /* 0x000fe4000f8e10ff */
[----:B------:R-:W-:Y:S02]  /*0850*/  LEA R26, R4, UR5, 0x2 ;  /* 0x00000005041a7c11 */ /* 0x000fe4000f8e10ff */
[C---:B------:R-:W-:Y:S01]  /*0860*/  LEA R29, R0.reuse, R27, 0x2 ;  /* 0x0000001b001d7211 */ /* 0x040fe200078e10ff */
[----:B------:R-:W-:Y:S04]  /*0870*/  LDS R24, [R27] ;  /* 0x000000001b187984 */ /* 0x000fe80000000800 */
[----:B------:R-:W0:Y:S01]  /*0880*/  LDS R6, [R26] ;  /* 0x000000001a067984 */ /* 0x000e220000000800 */
[----:B------:R-:W-:-:S03]  /*0890*/  IMAD R28, R0, 0x4, R29 ;  /* 0x00000004001c7824 */ /* 0x000fc600078e021d */
[----:B------:R-:W-:Y:S04]  /*08a0*/  LDS R5, [R26+0x4] ;  /* 0x000004001a057984 */ /* 0x000fe80000000800 */
[----:B------:R-:W1:Y:S04]  /*08b0*/  LDS R22, [R29] ;  /* 0x000000001d167984 */ /* 0x000e680000000800 */
[----:B------:R2:W-:Y:S04]  /*08c0*/  LDS R4, [R28] ;  /* 0x000000001c047984 */ /* 0x0005e80000000800 */
[----:B------:R-:W3:Y:S01]  /*08d0*/  LDS R25, [R26+0x8] ;  /* 0x000008001a197984 */ /* 0x000ee20000000800 */
[----:B--2---:R-:W-:-:S03]  /*08e0*/  LEA R28, R0, R28, 0x2 ;  /* 0x0000001c001c7211 */ /* 0x004fc600078e10ff */
[----:B------:R-:W-:Y:S04]  /*08f0*/  LDS R7, [R26+0xc] ;  /* 0x00000c001a077984 */ /* 0x000fe80000000800 */
[----:B------:R-:W2:Y:S01]  /*0900*/  LDS R28, [R28] ;  /* 0x000000001c1c7984 */ /* 0x000ea20000000800 */
[----:B0-----:R-:W-:-:S04]  /*0910*/  IMAD R6, R6, R24, R21 ;  /* 0x0000001806067224 */ /* 0x001fc800078e0215 */
[----:B-1----:R-:W-:-:S04]  /*0920*/  IMAD R5, R5, R22, R6 ;  /* 0x0000001605057224 */ /* 0x002fc800078e0206 */
[----:B---3--:R-:W-:-:S04]  /*0930*/  IMAD R4, R25, R4, R5 ;  /* 0x0000000419047224 */ /* 0x008fc800078e0205 */
[----:B--2---:R-:W-:-:S07]  /*0940*/  IMAD R21, R7, R28, R4 ;  /* 0x0000001c07157224 */ /* 0x004fce00078e0204 */
.L_x_3:
[----:B------:R-:W-:-:S13]  /*0950*/  LOP3.LUT P1, R4, R0, 0x3, RZ, 0xc0, !PT ;  /* 0x0000000300047812 */ /* 0x000fda000782c0ff */
[----:B------:R-:W-:Y:S05]  /*0960*/  @!P1 BRA `(.L_x_2) ;  /* 0x0000000000889947 */ /* 0x000fea0003800000 */
[----:B------:R-:W-:Y:S02]  /*0970*/  ISETP.NE.AND P1, PT, R4, 0x1, PT ;  /* 0x000000010400780c */ /* 0x000fe40003f25270 */
[----:B------:R-:W-:-:S04]  /*0980*/  LOP3.LUT R5, R0, 0x1, RZ, 0xc0, !PT ;  /* 0x0000000100057812 */ /* 0x000fc800078ec0ff */
[----:B------:R-:W-:-:S07]  /*0990*/  ISETP.NE.U32.AND P2, PT, R5, 0x1, PT ;  /* 0x000000010500780c */ /* 0x000fce0003f45070 */
[----:B------:R-:W-:Y:S06]  /*09a0*/  @!P1 BRA `(.L_x_4) ;  /* 0x0000000000449947 */ /* 0x000fec0003800000 */
[----:B------:R-:W0:Y:S01]  /*09b0*/  S2UR UR6, SR_CgaCtaId ;  /* 0x00000000000679c3 */ /* 0x000e220000008800 */
[----:B------:R-:W-:Y:S01]  /*09c0*/  UMOV UR5, 0x400 ;  /* 0x0000040000057882 */ /* 0x000fe20000000000 */
[C---:B------:R-:W-:Y:S01]  /*09d0*/  IMAD R5, R23.reuse, R0, R11 ;  /* 0x0000000017057224 */ /* 0x040fe200078e020b */
[----:B------:R-:W-:Y:S01]  /*09e0*/  UIADD3 UR7, UPT, UPT, UR5, 0x400, URZ ;  /* 0x0000040005077890 */ /* 0x000fe2000fffe0ff */
[----:B------:R-:W-:Y:S02]  /*09f0*/  IADD3 R4, PT, PT, R10, R23, RZ ;  /* 0x000000170a047210 */ /* 0x000fe40007ffe0ff */
[----:B------:R-:W-:Y:S01]  /*0a00*/  IADD3 R23, PT, PT, R23, 0x2, RZ ;  /* 0x0000000217177810 */ /* 0x000fe20007ffe0ff */
[----:B0-----:R-:W-:Y:S02]  /*0a10*/  ULEA UR7, UR6, UR7, 0x18 ;  /* 0x0000000706077291 */ /* 0x001fe4000f8ec0ff */
[----:B------:R-:W-:-:S04]  /*0a20*/  ULEA UR5, UR6, UR5, 0x18 ;  /* 0x0000000506057291 */ /* 0x000fc8000f8ec0ff */
[----:B------:R-:W-:Y:S02]  /*0a30*/  LEA R5, R5, UR7, 0x2 ;  /* 0x0000000705057c11 */ /* 0x000fe4000f8e10ff */
[----:B------:R-:W-:-:S03]  /*0a40*/  LEA R4, R4, UR5, 0x2 ;  /* 0x0000000504047c11 */ /* 0x000fc6000f8e10ff */
[----:B------:R-:W-:Y:S02]  /*0a50*/  IMAD R22, R0, 0x4, R5 ;  /* 0x0000000400167824 */ /* 0x000fe400078e0205 */
[----:B------:R-:W-:Y:S04]  /*0a60*/  LDS R6, [R4] ;  /* 0x0000000004067984 */ /* 0x000fe80000000800 */
[----:B------:R-:W0:Y:S04]  /*0a70*/  LDS R5, [R5] ;  /* 0x0000000005057984 */ /* 0x000e280000000800 */
[----:B------:R-:W-:Y:S04]  /*0a80*/  LDS R7, [R4+0x4] ;  /* 0x0000040004077984 */ /* 0x000fe80000000800 */
[----:B------:R-:W1:Y:S01]  /*0a90*/  LDS R22, [R22] ;  /* 0x0000000016167984 */ /* 0x000e620000000800 */
[----:B0-----:R-:W-:-:S04]  /*0aa0*/  IMAD R6, R6, R5, R21 ;  /* 0x0000000506067224 */ /* 0x001fc800078e0215 */
[----:B-1----:R-:W-:-:S07]  /*0ab0*/  IMAD R21, R7, R22, R6 ;  /* 0x0000001607157224 */ /* 0x002fce00078e0206 */
.L_x_4:
[----:B------:R-:W-:Y:S05]  /*0ac0*/  @P2 BRA `(.L_x_2) ;  /* 0x0000000000302947 */ /* 0x000fea0003800000 */
[----:B------:R-:W0:Y:S01]  /*0ad0*/  S2UR UR6, SR_CgaCtaId ;  /* 0x00000000000679c3 */ /* 0x000e220000008800 */
[----:B------:R-:W-:Y:S01]  /*0ae0*/  UMOV UR5, 0x400 ;  /* 0x0000040000057882 */ /* 0x000fe20000000000 */
[-C--:B------:R-:W-:Y:S01]  /*0af0*/  IMAD R5, R0, R23.reuse, R11 ;  /* 0x0000001700057224 */ /* 0x080fe200078e020b */
[----:B------:R-:W-:Y:S01]  /*0b00*/  UIADD3 UR7, UPT, UPT, UR5, 0x400, URZ ;  /* 0x0000040005077890 */ /* 0x000fe2000fffe0ff */
[----:B------:R-:W-:Y:S01]  /*0b10*/  IADD3 R4, PT, PT, R10, R23, RZ ;  /* 0x000000170a047210 */ /* 0x000fe20007ffe0ff */
[----:B0-----:R-:W-:Y:S02]  /*0b20*/  ULEA UR5, UR6, UR5, 0x18 ;  /* 0x0000000506057291 */ /* 0x001fe4000f8ec0ff */
[----:B------:R-:W-:-:S04]  /*0b30*/  ULEA UR7, UR6, UR7, 0x18 ;  /* 0x0000000706077291 */ /* 0x000fc8000f8ec0ff */
[----:B------:R-:W-:Y:S02]  /*0b40*/  LEA R4, R4, UR5, 0x2 ;  /* 0x0000000504047c11 */ /* 0x000fe4000f8e10ff */
[----:B------:R-:W-:-:S04]  /*0b50*/  LEA R5, R5, UR7, 0x2 ;  /* 0x0000000705057c11 */ /* 0x000fc8000f8e10ff */
[----:B------:R-:W-:Y:S04]  /*0b60*/  LDS R4, [R4] ;  /* 0x0000000004047984 */ /* 0x000fe80000000800 */
[----:B------:R-:W0:Y:S02]  /*0b70*/  LDS R5, [R5] ;  /* 0x0000000005057984 */ /* 0x000e240000000800 */
[----:B0-----:R-:W-:-:S07]  /*0b80*/  IMAD R21, R4, R5, R21 ;  /* 0x0000000504157224 */ /* 0x001fce00078e0215 */
.L_x_2:
[----:B------:R-:W-:Y:S06]  /*0b90*/  BAR.SYNC.DEFER_BLOCKING 0x0 ;  /* 0x0000000000007b1d */ /* 0x000fec0000010000 */
[----:B------:R1:W-:Y:S01]  /*0ba0*/  STG.E desc[UR8][R2.64], R21 ;  /* 0x0000001502007986 */ /* 0x0003e2000c101908 */
[----:B------:R-:W-:Y:S05]  /*0bb0*/  @P0 BRA `(.L_x_5) ;  /* 0xfffffff800040947 */ /* 0x000fea000383ffff */
[----:B------:R-:W-:Y:S05]  /*0bc0*/  EXIT ;  /* 0x000000000000794d */ /* 0x000fea0003800000 */
.L_x_6:
[----:B------:R-:W-:-:S00]  /*0bd0*/  BRA `(.L_x_6) ;  /* 0xfffffffc00fc7947 */ /* 0x000fc0000383ffff */
[----:B------:R-:W-:-:S00]  /*0be0*/  NOP ;  /* 0x0000000000007918 */ /* 0x000fc00000000000 */
        /* <DEDUP_REMOVED lines=9> */
.L_x_7:


//--------------------- .nv.shared._Z16matMulCacheTiledPiS_S_i --------------------------
	.section	.nv.shared._Z16matMulCacheTiledPiS_S_i,"aw",@nobits
	.sectionflags	@""
	.align	4
.nv.shared._Z16matMulCacheTiledPiS_S_i:
	.zero		3072


//--------------------- .nv.shared.reserved.0     --------------------------
	.section	.nv.shared.reserved.0,"aw",@nobits
	.weak		__nv_reservedSMEM_offset_0_alias
	.size		__nv_reservedSMEM_offset_0_alias, 0, 64
	.other		__nv_reservedSMEM_offset_0_alias,@"STO_CUDA_RESERVED_SHARED STV_DEFAULT"
__nv_reservedSMEM_offset_0_alias:
	.zero		0
	.zero		64


//--------------------- .nv.constant0._Z16matMulCacheTiledPiS_S_i --------------------------
	.section	.nv.constant0._Z16matMulCacheTiledPiS_S_i,"a",@progbits
	.sectionflags	@""
	.align	4
.nv.constant0._Z16matMulCacheTiledPiS_S_i:
	.zero		924


//--------------------- SYMBOLS --------------------------

	.type		.nv.reservedSmem.offset0,@object
	.size		.nv.reservedSmem.offset0,0x4
	.type		.nv.reservedSmem.cap,@object
	.size		.nv.reservedSmem.cap,0x4
